//
// Generated by NVIDIA NVVM Compiler
//
// Compiler Build ID: CL-36424714
// Cuda compilation tools, release 13.0, V13.0.88
// Based on NVVM 20.0.0
//

.version 9.0
.target sm_100
.address_size 64

	// .globl	_Z25hillisSteeleScanSumSignedPiS_i

.visible .entry _Z25hillisSteeleScanSumSignedPiS_i(
	.param .u64 .ptr .align 1 _Z25hillisSteeleScanSumSignedPiS_i_param_0,
	.param .u64 .ptr .align 1 _Z25hillisSteeleScanSumSignedPiS_i_param_1,
	.param .u32 _Z25hillisSteeleScanSumSignedPiS_i_param_2
)
{
	.reg .pred 	%p<4>;
	.reg .b32 	%r<24>;
	.reg .b64 	%rd<10>;

	ld.param.u64 	%rd3, [_Z25hillisSteeleScanSumSignedPiS_i_param_0];
	ld.param.u64 	%rd4, [_Z25hillisSteeleScanSumSignedPiS_i_param_1];
	ld.param.u32 	%r5, [_Z25hillisSteeleScanSumSignedPiS_i_param_2];
	cvta.to.global.u64 	%rd1, %rd4;
	cvta.to.global.u64 	%rd5, %rd3;
	mov.u32 	%r6, %tid.x;
	mov.u32 	%r7, %ctaid.x;
	mov.u32 	%r8, %ntid.x;
	mov.u32 	%r9, %tid.y;
	mov.u32 	%r10, %ctaid.y;
	mov.u32 	%r11, %ntid.y;
	mad.lo.s32 	%r12, %r10, %r11, %r9;
	mov.u32 	%r13, %nctaid.x;
	mad.lo.s32 	%r14, %r12, %r13, %r7;
	mad.lo.s32 	%r1, %r14, %r8, %r6;
	mul.wide.s32 	%rd6, %r1, 4;
	add.s64 	%rd7, %rd5, %rd6;
	ld.global.u32 	%r15, [%rd7];
	add.s64 	%rd2, %rd1, %rd6;
	st.global.u32 	[%rd2], %r15;
	bar.sync 	0;
	setp.lt.s32 	%p1, %r5, 2;
	@%p1 bra 	$L__BB0_5;
	shr.u32 	%r17, %r5, 31;
	add.s32 	%r18, %r5, %r17;
	shr.s32 	%r2, %r18, 1;
	mov.b32 	%r23, 1;
$L__BB0_2:
	setp.lt.s32 	%p2, %r1, %r23;
	@%p2 bra 	$L__BB0_4;
	ld.global.u32 	%r19, [%rd2];
	sub.s32 	%r20, %r1, %r23;
	mul.wide.s32 	%rd8, %r20, 4;
	add.s64 	%rd9, %rd1, %rd8;
	ld.global.u32 	%r21, [%rd9];
	add.s32 	%r22, %r21, %r19;
	bar.sync 	0;
	st.global.u32 	[%rd2], %r22;
$L__BB0_4:
	bar.sync 	0;
	shl.b32 	%r23, %r23, 1;
	setp.le.s32 	%p3, %r23, %r2;
	@%p3 bra 	$L__BB0_2;
$L__BB0_5:
	ret;

}


// ===== COMPILED SASS (sm_100) =====

	.target	sm_100

	.elftype	@"ET_EXEC"


//--------------------- .note.nv.tkinfo           --------------------------
	.section	.note.nv.tkinfo,"",@"SHT_NOTE"
	.sectionflags	@"SHF_NOTE_NV_TKINFO"
	.tkinfo
        /*0018*/ 	.word	0x00000002
        /*0030*/ 	.string	""
        /*0030*/ 	.string	"ptxas"
        /*0030*/ 	.string	"Cuda compilation tools, release 13.0, V13.0.88"
        /*0030*/ 	.string	"Build cuda_13.0.r13.0/compiler.36424714_0"
        /*0030*/ 	.string	"-arch sm_100 -m 64 "



//--------------------- .note.nv.cuinfo           --------------------------
	.section	.note.nv.cuinfo,"",@"SHT_NOTE"
	.sectionflags	@"SHF_NOTE_NV_CUINFO"
        /*0018*/ 	.short	0x0002
        /*001a*/ 	.short	0x0064
        /*001c*/ 	.short	0x0082
	.zero		2


//--------------------- .nv.info                  --------------------------
	.section	.nv.info,"",@"SHT_CUDA_INFO"
	.align	4


	//----- nvinfo : EIATTR_REGCOUNT
	.align		4
        /*0000*/ 	.byte	0x04, 0x2f
        /*0002*/ 	.short	(.L_1 - .L_0)
	.align		4
.L_0:
        /*0004*/ 	.word	index@(_Z25hillisSteeleScanSumSignedPiS_i)
        /*0008*/ 	.word	0x0000000e


	//----- nvinfo : EIATTR_FRAME_SIZE
	.align		4
.L_1:
        /*000c*/ 	.byte	0x04, 0x11
        /*000e*/ 	.short	(.L_3 - .L_2)
	.align		4
.L_2:
        /*0010*/ 	.word	index@(_Z25hillisSteeleScanSumSignedPiS_i)
        /*0014*/ 	.word	0x00000000


	//----- nvinfo : EIATTR_MIN_STACK_SIZE
	.align		4
.L_3:
        /*0018*/ 	.byte	0x04, 0x12
        /*001a*/ 	.short	(.L_5 - .L_4)
	.align		4
.L_4:
        /*001c*/ 	.word	index@(_Z25hillisSteeleScanSumSignedPiS_i)
        /*0020*/ 	.word	0x00000000
.L_5:


//--------------------- .nv.compat                --------------------------
	.section	.nv.compat,"",@"SHT_CUDA_COMPAT_INFO"
	.align	4
        /*0000*/ 	.byte	0x02, 0x09, 0x00, 0x00, 0x02, 0x02, 0x01, 0x00, 0x02, 0x05, 0x05, 0x00, 0x03, 0x07, 0x01, 0x01
        /*0010*/ 	.byte	0x02, 0x03, 0x00, 0x00, 0x02, 0x06, 0x01, 0x00, 0x04, 0x0b, 0x08, 0x00, 0x09, 0x00, 0x00, 0x00
        /*0020*/ 	.byte	0x00, 0x00, 0x00, 0x00


//--------------------- .nv.info._Z25hillisSteeleScanSumSignedPiS_i --------------------------
	.section	.nv.info._Z25hillisSteeleScanSumSignedPiS_i,"",@"SHT_CUDA_INFO"
	.sectionflags	@""
	.align	4


	//----- nvinfo : EIATTR_CUDA_API_VERSION
	.align		4
        /*0000*/ 	.byte	0x04, 0x37
        /*0002*/ 	.short	(.L_7 - .L_6)
.L_6:
        /*0004*/ 	.word	0x00000082


	//----- nvinfo : EIATTR_KPARAM_INFO
	.align		4
.L_7:
        /*0008*/ 	.byte	0x04, 0x17
        /*000a*/ 	.short	(.L_9 - .L_8)
.L_8:
        /*000c*/ 	.word	0x00000000
        /*0010*/ 	.short	0x0002
        /*0012*/ 	.short	0x0010
        /*0014*/ 	.byte	0x00, 0xf0, 0x11, 0x00


	//----- nvinfo : EIATTR_KPARAM_INFO
	.align		4
.L_9:
        /*0018*/ 	.byte	0x04, 0x17
        /*001a*/ 	.short	(.L_11 - .L_10)
.L_10:
        /*001c*/ 	.word	0x00000000
        /*0020*/ 	.short	0x0001
        /*0022*/ 	.short	0x0008
        /*0024*/ 	.byte	0x00, 0xf5, 0x21, 0x00


	//----- nvinfo : EIATTR_KPARAM_INFO
	.align		4
.L_11:
        /*0028*/ 	.byte	0x04, 0x17
        /*002a*/ 	.short	(.L_13 - .L_12)
.L_12:
        /*002c*/ 	.word	0x00000000
        /*0030*/ 	.short	0x0000
        /*0032*/ 	.short	0x0000
        /*0034*/ 	.byte	0x00, 0xf5, 0x21, 0x00


	//----- nvinfo : EIATTR_SPARSE_MMA_MASK
	.align		4
.L_13:
        /*0038*/ 	.byte	0x03, 0x50
        /*003a*/ 	.short	0x0000


	//----- nvinfo : EIATTR_MAXREG_COUNT
	.align		4
        /*003c*/ 	.byte	0x03, 0x1b
        /*003e*/ 	.short	0x00ff


	//----- nvinfo : EIATTR_NUM_BARRIERS
	.align		4
        /*0040*/ 	.byte	0x02, 0x4c
        /*0042*/ 	.byte	0x01
	.zero		1


	//----- nvinfo : EIATTR_MERCURY_ISA_VERSION
	.align		4
        /*0044*/ 	.byte	0x03, 0x5f
        /*0046*/ 	.short	0x0101


	//----- nvinfo : EIATTR_VRC_CTA_INIT_COUNT
	.align		4
        /*0048*/ 	.byte	0x02, 0x4a
	.zero		1
	.zero		1


	//----- nvinfo : EIATTR_EXIT_INSTR_OFFSETS
	.align		4
        /*004c*/ 	.byte	0x04, 0x1c
        /*004e*/ 	.short	(.L_15 - .L_14)


	//   ....[0]....
.L_14:
        /*0050*/ 	.word	0x00000150


	//   ....[1]....
        /*0054*/ 	.word	0x00000290


	//----- nvinfo : EIATTR_CRS_STACK_SIZE
	.align		4
.L_15:
        /*0058*/ 	.byte	0x04, 0x1e
        /*005a*/ 	.short	(.L_17 - .L_16)
.L_16:
        /*005c*/ 	.word	0x00000000


	//----- nvinfo : EIATTR_CBANK_PARAM_SIZE
	.align		4
.L_17:
        /*0060*/ 	.byte	0x03, 0x19
        /*0062*/ 	.short	0x0014


	//----- nvinfo : EIATTR_PARAM_CBANK
	.align		4
        /*0064*/ 	.byte	0x04, 0x0a
        /*0066*/ 	.short	(.L_19 - .L_18)
	.align		4
.L_18:
        /*0068*/ 	.word	index@(.nv.constant0._Z25hillisSteeleScanSumSignedPiS_i)
        /*006c*/ 	.short	0x0380
        /*006e*/ 	.short	0x0014


	//----- nvinfo : EIATTR_SW_WAR
	.align		4
.L_19:
        /*0070*/ 	.byte	0x04, 0x36
        /*0072*/ 	.short	(.L_21 - .L_20)
.L_20:
        /*0074*/ 	.word	0x00000008
.L_21:


//--------------------- .nv.callgraph             --------------------------
	.section	.nv.callgraph,"",@"SHT_CUDA_CALLGRAPH"
	.align	4
	.sectionentsize	8
	.align		4
        /*0000*/ 	.word	0x00000000
	.align		4
        /*0004*/ 	.word	0xffffffff
	.align		4
        /*0008*/ 	.word	0x00000000
	.align		4
        /*000c*/ 	.word	0xfffffffe
	.align		4
        /*0010*/ 	.word	0x00000000
	.align		4
        /*0014*/ 	.word	0xfffffffd
	.align		4
        /*0018*/ 	.word	0x00000000
	.align		4
        /*001c*/ 	.word	0xfffffffc


//--------------------- .text._Z25hillisSteeleScanSumSignedPiS_i --------------------------
	.section	.text._Z25hillisSteeleScanSumSignedPiS_i,"ax",@progbits
	.align	128
        .global         _Z25hillisSteeleScanSumSignedPiS_i
        .type           _Z25hillisSteeleScanSumSignedPiS_i,@function
        .size           _Z25hillisSteeleScanSumSignedPiS_i,(.L_x_3 - _Z25hillisSteeleScanSumSignedPiS_i)
        .other          _Z25hillisSteeleScanSumSignedPiS_i,@"STO_CUDA_ENTRY STV_DEFAULT"
_Z25hillisSteeleScanSumSignedPiS_i:
.text._Z25hillisSteeleScanSumSignedPiS_i:
[----:B------:R-:W-:Y:S01]  /*0000*/  LDC R1, c[0x0][0x37c] ;  /* 0x0000df00ff017b82 */ /* 0x000fe20000000800 */
[----:B------:R-:W0:Y:S01]  /*0010*/  S2R R0, SR_TID.Y ;  /* 0x0000000000007919 */ /* 0x000e220000002200 */
[----:B------:R-:W1:Y:S06]  /*0020*/  LDCU UR5, c[0x0][0x360] ;  /* 0x00006c00ff0577ac */ /* 0x000e6c0008000800 */
[----:B------:R-:W0:Y:S01]  /*0030*/  S2UR UR8, SR_CTAID.Y ;  /* 0x00000000000879c3 */ /* 0x000e220000002600 */
[----:B------:R-:W1:Y:S01]  /*0040*/  S2R R9, SR_TID.X ;  /* 0x0000000000097919 */ /* 0x000e620000002100 */
[----:B------:R-:W2:Y:S06]  /*0050*/  LDCU.64 UR6, c[0x0][0x358] ;  /* 0x00006b00ff0677ac */ /* 0x000eac0008000a00 */
[----:B------:R-:W0:Y:S08]  /*0060*/  LDC R5, c[0x0][0x364] ;  /* 0x0000d900ff057b82 */ /* 0x000e300000000800 */
[----:B------:R-:W3:Y:S08]  /*0070*/  S2UR UR4, SR_CTAID.X ;  /* 0x00000000000479c3 */ /* 0x000ef00000002500 */
[----:B------:R-:W3:Y:S08]  /*0080*/  LDC R7, c[0x0][0x370] ;  /* 0x0000dc00ff077b82 */ /* 0x000ef00000000800 */
[----:B------:R-:W4:Y:S01]  /*0090*/  LDC.64 R2, c[0x0][0x380] ;  /* 0x0000e000ff027b82 */ /* 0x000f220000000a00 */
[----:B0-----:R-:W-:-:S07]  /*00a0*/  IMAD R0, R5, UR8, R0 ;  /* 0x0000000805007c24 */ /* 0x001fce000f8e0200 */
[----:B------:R-:W0:Y:S01]  /*00b0*/  LDC.64 R4, c[0x0][0x388] ;  /* 0x0000e200ff047b82 */ /* 0x000e220000000a00 */
[----:B---3--:R-:W-:-:S04]  /*00c0*/  IMAD R0, R0, R7, UR4 ;  /* 0x0000000400007e24 */ /* 0x008fc8000f8e0207 */
[----:B-1----:R-:W-:-:S03]  /*00d0*/  IMAD R9, R0, UR5, R9 ;  /* 0x0000000500097c24 */ /* 0x002fc6000f8e0209 */
[----:B------:R-:W1:Y:S01]  /*00e0*/  LDC R0, c[0x0][0x390] ;  /* 0x0000e400ff007b82 */ /* 0x000e620000000800 */
[----:B----4-:R-:W-:-:S06]  /*00f0*/  IMAD.WIDE R2, R9, 0x4, R2 ;  /* 0x0000000409027825 */ /* 0x010fcc00078e0202 */
[----:B--2---:R-:W2:Y:S01]  /*0100*/  LDG.E R3, desc[UR6][R2.64] ;  /* 0x0000000602037981 */ /* 0x004ea2000c1e1900 */
[----:B0-----:R-:W-:Y:S01]  /*0110*/  IMAD.WIDE R4, R9, 0x4, R4 ;  /* 0x0000000409047825 */ /* 0x001fe200078e0204 */
[----:B-1----:R-:W-:-:S04]  /*0120*/  ISETP.GE.AND P0, PT, R0, 0x2, PT ;  /* 0x000000020000780c */ /* 0x002fc80003f06270 */
[----:B--2---:R0:W-:Y:S01]  /*0130*/  STG.E desc[UR6][R4.64], R3 ;  /* 0x0000000304007986 */ /* 0x0041e2000c101906 */
[----:B------:R-:W-:Y:S08]  /*0140*/  BAR.SYNC.DEFER_BLOCKING 0x0 ;  /* 0x0000000000007b1d */ /* 0x000ff00000010000 */
[----:B------:R-:W-:Y:S05]  /*0150*/  @!P0 EXIT ;  /* 0x000000000000894d */ /* 0x000fea0003800000 */
[----:B------:R-:W1:Y:S01]  /*0160*/  LDC.64 R6, c[0x0][0x388] ;  /* 0x0000e200ff067b82 */ /* 0x000e620000000a00 */
[----:B------:R-:W-:Y:S01]  /*0170*/  LEA.HI R0, R0, R0, RZ, 0x1 ;  /* 0x0000000000007211 */ /* 0x000fe200078f08ff */
[----:B------:R-:W-:-:S03]  /*0180*/  UMOV UR4, 0x1 ;  /* 0x0000000100047882 */ /* 0x000fc60000000000 */
[----:B------:R-:W-:-:S07]  /*0190*/  SHF.R.S32.HI R0, RZ, 0x1, R0 ;  /* 0x00000001ff007819 */ /* 0x000fce0000011400 */
.L_x_1:
[----:B------:R-:W-:-:S13]  /*01a0*/  ISETP.GE.AND P0, PT, R9, UR4, PT ;  /* 0x0000000409007c0c */ /* 0x000fda000bf06270 */
[----:B--2---:R-:W-:Y:S05]  /*01b0*/  @!P0 BRA `(.L_x_0) ;  /* 0x0000000000208947 */ /* 0x004fea0003800000 */
[----:B0-----:R-:W-:Y:S01]  /*01c0*/  IADD3 R3, PT, PT, R9, -UR4, RZ ;  /* 0x8000000409037c10 */ /* 0x001fe2000fffe0ff */
[----:B------:R-:W2:Y:S04]  /*01d0*/  LDG.E R8, desc[UR6][R4.64] ;  /* 0x0000000604087981 */ /* 0x000ea8000c1e1900 */
[----:B-1----:R-:W-:-:S06]  /*01e0*/  IMAD.WIDE R2, R3, 0x4, R6 ;  /* 0x0000000403027825 */ /* 0x002fcc00078e0206 */
[----:B------:R-:W2:Y:S01]  /*01f0*/  LDG.E R3, desc[UR6][R2.64] ;  /* 0x0000000602037981 */ /* 0x000ea2000c1e1900 */
[----:B------:R-:W-:Y:S05]  /*0200*/  WARPSYNC.ALL ;  /* 0x0000000000007948 */ /* 0x000fea0003800000 */
[----:B------:R-:W-:Y:S01]  /*0210*/  BAR.SYNC.DEFER_BLOCKING 0x0 ;  /* 0x0000000000007b1d */ /* 0x000fe20000010000 */
[----:B--2---:R-:W-:-:S05]  /*0220*/  IADD3 R11, PT, PT, R8, R3, RZ ;  /* 0x00000003080b7210 */ /* 0x004fca0007ffe0ff */
[----:B------:R2:W-:Y:S02]  /*0230*/  STG.E desc[UR6][R4.64], R11 ;  /* 0x0000000b04007986 */ /* 0x0005e4000c101906 */
.L_x_0:
[----:B------:R-:W-:Y:S05]  /*0240*/  WARPSYNC.ALL ;  /* 0x0000000000007948 */ /* 0x000fea0003800000 */
[----:B------:R-:W-:Y:S01]  /*0250*/  USHF.L.U32 UR4, UR4, 0x1, URZ ;  /* 0x0000000104047899 */ /* 0x000fe200080006ff */
[----:B------:R-:W-:Y:S05]  /*0260*/  BAR.SYNC.DEFER_BLOCKING 0x0 ;  /* 0x0000000000007b1d */ /* 0x000fea0000010000 */
[----:B------:R-:W-:-:S13]  /*0270*/  ISETP.LT.AND P0, PT, R0, UR4, PT ;  /* 0x0000000400007c0c */ /* 0x000fda000bf01270 */
[----:B------:R-:W-:Y:S05]  /*0280*/  @!P0 BRA `(.L_x_1) ;  /* 0xfffffffc00c48947 */ /* 0x000fea000383ffff */
[----:B------:R-:W-:Y:S05]  /*0290*/  EXIT ;  /* 0x000000000000794d */ /* 0x000fea0003800000 */
.L_x_2:
[----:B------:R-:W-:-:S00]  /*02a0*/  BRA `(.L_x_2) ;  /* 0xfffffffc00fc7947 */ /* 0x000fc0000383ffff */
[----:B------:R-:W-:-:S00]  /*02b0*/  NOP ;  /* 0x0000000000007918 */ /* 0x000fc00000000000 */
        /* <DEDUP_REMOVED lines=12> */
.L_x_3:


//--------------------- .nv.shared.reserved.0     --------------------------
	.section	.nv.shared.reserved.0,"aw",@nobits
	.weak		__nv_reservedSMEM_offset_0_alias
	.size		__nv_reservedSMEM_offset_0_alias, 0, 64
	.other		__nv_reservedSMEM_offset_0_alias,@"STO_CUDA_RESERVED_SHARED STV_DEFAULT"
__nv_reservedSMEM_offset_0_alias:
	.zero		0
	.zero		64


//--------------------- .nv.constant0._Z25hillisSteeleScanSumSignedPiS_i --------------------------
	.section	.nv.constant0._Z25hillisSteeleScanSumSignedPiS_i,"a",@progbits
	.sectionflags	@""
	.align	4
.nv.constant0._Z25hillisSteeleScanSumSignedPiS_i:
	.zero		916


//--------------------- SYMBOLS --------------------------

	.type		.nv.reservedSmem.offset0,@object
	.size		.nv.reservedSmem.offset0,0x4
